//
// Generated by NVIDIA NVVM Compiler
//
// Compiler Build ID: CL-36424714
// Cuda compilation tools, release 13.0, V13.0.88
// Based on NVVM 20.0.0
//

.version 9.0
.target sm_100
.address_size 64

	// .globl	_Z10helloWorldv
.extern .func  (.param .b32 func_retval0) vprintf
(
	.param .b64 vprintf_param_0,
	.param .b64 vprintf_param_1
)
;
.global .align 1 .b8 $str[33] = {72, 101, 108, 108, 111, 32, 87, 111, 114, 108, 100, 33, 32, 77, 121, 32, 84, 104, 114, 101, 97, 100, 73, 100, 32, 105, 115, 32, 37, 50, 100, 10};

.visible .entry _Z10helloWorldv()
{
	.local .align 8 .b8 	__local_depot0[8];
	.reg .b64 	%SP;
	.reg .b64 	%SPL;
	.reg .b32 	%r<7>;
	.reg .b64 	%rd<5>;

	mov.u64 	%SPL, __local_depot0;
	cvta.local.u64 	%SP, %SPL;
	add.u64 	%rd1, %SP, 0;
	add.u64 	%rd2, %SPL, 0;
	mov.u32 	%r1, %ctaid.x;
	mov.u32 	%r2, %ntid.x;
	mov.u32 	%r3, %tid.x;
	mad.lo.s32 	%r4, %r1, %r2, %r3;
	st.local.u32 	[%rd2], %r4;
	mov.u64 	%rd3, $str;
	cvta.global.u64 	%rd4, %rd3;
	{ // callseq 0, 0
	.param .b64 param0;
	st.param.b64 	[param0], %rd4;
	.param .b64 param1;
	st.param.b64 	[param1], %rd1;
	.param .b32 retval0;
	call.uni (retval0), 
	vprintf, 
	(
	param0, 
	param1
	);
	ld.param.b32 	%r5, [retval0];
	} // callseq 0
	ret;

}


// ===== COMPILED SASS (sm_100) =====

	.target	sm_100

	.elftype	@"ET_EXEC"


//--------------------- .note.nv.tkinfo           --------------------------
	.section	.note.nv.tkinfo,"",@"SHT_NOTE"
	.sectionflags	@"SHF_NOTE_NV_TKINFO"
	.tkinfo
        /*0018*/ 	.word	0x00000002
        /*0030*/ 	.string	""
        /*0030*/ 	.string	"ptxas"
        /*0030*/ 	.string	"Cuda compilation tools, release 13.0, V13.0.88"
        /*0030*/ 	.string	"Build cuda_13.0.r13.0/compiler.36424714_0"
        /*0030*/ 	.string	"-arch sm_100 -m 64 "



//--------------------- .note.nv.cuinfo           --------------------------
	.section	.note.nv.cuinfo,"",@"SHT_NOTE"
	.sectionflags	@"SHF_NOTE_NV_CUINFO"
        /*0018*/ 	.short	0x0002
        /*001a*/ 	.short	0x0064
        /*001c*/ 	.short	0x0082
	.zero		2


//--------------------- .nv.info                  --------------------------
	.section	.nv.info,"",@"SHT_CUDA_INFO"
	.align	4


	//----- nvinfo : EIATTR_REGCOUNT
	.align		4
        /*0000*/ 	.byte	0x04, 0x2f
        /*0002*/ 	.short	(.L_2 - .L_1)
	.align		4
.L_1:
        /*0004*/ 	.word	index@(_Z10helloWorldv)
        /*0008*/ 	.word	0x00000018


	//----- nvinfo : EIATTR_FRAME_SIZE
	.align		4
.L_2:
        /*000c*/ 	.byte	0x04, 0x11
        /*000e*/ 	.short	(.L_4 - .L_3)
	.align		4
.L_3:
        /*0010*/ 	.word	index@(_Z10helloWorldv)
        /*0014*/ 	.word	0x00000008


	//----- nvinfo : EIATTR_MIN_STACK_SIZE
	.align		4
.L_4:
        /*0018*/ 	.byte	0x04, 0x12
        /*001a*/ 	.short	(.L_6 - .L_5)
	.align		4
.L_5:
        /*001c*/ 	.word	index@(_Z10helloWorldv)
        /*0020*/ 	.word	0x00000008
.L_6:


//--------------------- .nv.compat                --------------------------
	.section	.nv.compat,"",@"SHT_CUDA_COMPAT_INFO"
	.align	4
        /*0000*/ 	.byte	0x02, 0x09, 0x00, 0x00, 0x02, 0x02, 0x01, 0x00, 0x02, 0x05, 0x05, 0x00, 0x03, 0x07, 0x01, 0x01
        /*0010*/ 	.byte	0x02, 0x03, 0x00, 0x00, 0x02, 0x06, 0x01, 0x00, 0x04, 0x0b, 0x08, 0x00, 0x09, 0x00, 0x00, 0x00
        /*0020*/ 	.byte	0x00, 0x00, 0x00, 0x00


//--------------------- .nv.info._Z10helloWorldv  --------------------------
	.section	.nv.info._Z10helloWorldv,"",@"SHT_CUDA_INFO"
	.sectionflags	@""
	.align	4


	//----- nvinfo : EIATTR_CUDA_API_VERSION
	.align		4
        /*0000*/ 	.byte	0x04, 0x37
        /*0002*/ 	.short	(.L_8 - .L_7)
.L_7:
        /*0004*/ 	.word	0x00000082


	//----- nvinfo : EIATTR_SPARSE_MMA_MASK
	.align		4
.L_8:
        /*0008*/ 	.byte	0x03, 0x50
        /*000a*/ 	.short	0x0000


	//----- nvinfo : EIATTR_MAXREG_COUNT
	.align		4
        /*000c*/ 	.byte	0x03, 0x1b
        /*000e*/ 	.short	0x00ff


	//----- nvinfo : EIATTR_EXTERNS
	.align		4
        /*0010*/ 	.byte	0x04, 0x0f
        /*0012*/ 	.short	(.L_10 - .L_9)


	//   ....[0]....
	.align		4
.L_9:
        /*0014*/ 	.word	index@(vprintf)


	//----- nvinfo : EIATTR_MERCURY_ISA_VERSION
	.align		4
.L_10:
        /*0018*/ 	.byte	0x03, 0x5f
        /*001a*/ 	.short	0x0101


	//----- nvinfo : EIATTR_VRC_CTA_INIT_COUNT
	.align		4
        /*001c*/ 	.byte	0x02, 0x4a
	.zero		1
	.zero		1


	//----- nvinfo : EIATTR_SYSCALL_OFFSETS
	.align		4
        /*0020*/ 	.byte	0x04, 0x46
        /*0022*/ 	.short	(.L_12 - .L_11)


	//   ....[0]....
.L_11:
        /*0024*/ 	.word	0x00000110


	//----- nvinfo : EIATTR_EXIT_INSTR_OFFSETS
	.align		4
.L_12:
        /*0028*/ 	.byte	0x04, 0x1c
        /*002a*/ 	.short	(.L_14 - .L_13)


	//   ....[0]....
.L_13:
        /*002c*/ 	.word	0x00000120


	//----- nvinfo : EIATTR_SW_WAR
	.align		4
.L_14:
        /*0030*/ 	.byte	0x04, 0x36
        /*0032*/ 	.short	(.L_16 - .L_15)
.L_15:
        /*0034*/ 	.word	0x00000008
.L_16:


//--------------------- .nv.callgraph             --------------------------
	.section	.nv.callgraph,"",@"SHT_CUDA_CALLGRAPH"
	.align	4
	.sectionentsize	8
	.align		4
        /*0000*/ 	.word	0x00000000
	.align		4
        /*0004*/ 	.word	0xffffffff
	.align		4
        /*0008*/ 	.word	index@(_Z10helloWorldv)
	.align		4
        /*000c*/ 	.word	index@(vprintf)
	.align		4
        /*0010*/ 	.word	0x00000000
	.align		4
        /*0014*/ 	.word	0xfffffffe
	.align		4
        /*0018*/ 	.word	0x00000000
	.align		4
        /*001c*/ 	.word	0xfffffffd
	.align		4
        /*0020*/ 	.word	0x00000000
	.align		4
        /*0024*/ 	.word	0xfffffffc


//--------------------- .nv.constant4             --------------------------
	.section	.nv.constant4,"a",@progbits
	.align	8
	.align		8
.nv.constant4:
        /*0000*/ 	.dword	vprintf
	.align		8
        /*0008*/ 	.dword	$str


//--------------------- .text._Z10helloWorldv     --------------------------
	.section	.text._Z10helloWorldv,"ax",@progbits
	.align	128
        .global         _Z10helloWorldv
        .type           _Z10helloWorldv,@function
        .size           _Z10helloWorldv,(.L_x_2 - _Z10helloWorldv)
        .other          _Z10helloWorldv,@"STO_CUDA_ENTRY STV_DEFAULT"
_Z10helloWorldv:
.text._Z10helloWorldv:
[----:B------:R-:W0:Y:S01]  /*0000*/  LDC R1, c[0x0][0x37c] ;  /* 0x0000df00ff017b82 */ /* 0x000e220000000800 */
[----:B------:R-:W1:Y:S01]  /*0010*/  S2R R3, SR_TID.X ;  /* 0x0000000000037919 */ /* 0x000e620000002100 */
[----:B------:R-:W2:Y:S06]  /*0020*/  LDCU UR5, c[0x0][0x2fc] ;  /* 0x00005f80ff0577ac */ /* 0x000eac0008000800 */
[----:B------:R-:W1:Y:S01]  /*0030*/  S2UR UR6, SR_CTAID.X ;  /* 0x00000000000679c3 */ /* 0x000e620000002500 */
[----:B------:R-:W-:Y:S01]  /*0040*/  MOV R2, 0x0 ;  /* 0x0000000000027802 */ /* 0x000fe20000000f00 */
[----:B0-----:R-:W-:Y:S01]  /*0050*/  VIADD R1, R1, 0xfffffff8 ;  /* 0xfffffff801017836 */ /* 0x001fe20000000000 */
[----:B------:R-:W0:Y:S05]  /*0060*/  LDCU UR4, c[0x0][0x2f8] ;  /* 0x00005f00ff0477ac */ /* 0x000e2a0008000800 */
[----:B------:R-:W1:Y:S01]  /*0070*/  LDC R0, c[0x0][0x360] ;  /* 0x0000d800ff007b82 */ /* 0x000e620000000800 */
[----:B0-----:R-:W-:-:S05]  /*0080*/  IADD3 R6, P0, PT, R1, UR4, RZ ;  /* 0x0000000401067c10 */ /* 0x001fca000ff1e0ff */
[----:B--2---:R-:W-:Y:S02]  /*0090*/  IMAD.X R7, RZ, RZ, UR5, P0 ;  /* 0x00000005ff077e24 */ /* 0x004fe400080e06ff */
[----:B-1----:R-:W-:Y:S01]  /*00a0*/  IMAD R0, R0, UR6, R3 ;  /* 0x0000000600007c24 */ /* 0x002fe2000f8e0203 */
[----:B------:R-:W0:Y:S01]  /*00b0*/  LDCU.64 UR6, c[0x4][0x8] ;  /* 0x01000100ff0677ac */ /* 0x000e220008000a00 */
[----:B------:R-:W1:Y:S03]  /*00c0*/  LDC.64 R2, c[0x4][R2] ;  /* 0x0100000002027b82 */ /* 0x000e660000000a00 */
[----:B------:R2:W-:Y:S01]  /*00d0*/  STL [R1], R0 ;  /* 0x0000000001007387 */ /* 0x0005e20000100800 */
[----:B0-----:R-:W-:Y:S01]  /*00e0*/  IMAD.U32 R4, RZ, RZ, UR6 ;  /* 0x00000006ff047e24 */ /* 0x001fe2000f8e00ff */
[----:B--2---:R-:W-:-:S07]  /*00f0*/  MOV R5, UR7 ;  /* 0x0000000700057c02 */ /* 0x004fce0008000f00 */
[----:B------:R-:W-:-:S07]  /*0100*/  LEPC R20, `(.L_x_0) ;  /* 0x000000001014794e */ /* 0x000fce0000000000 */
[----:B-1----:R-:W-:Y:S05]  /*0110*/  CALL.ABS.NOINC R2 ;  /* 0x0000000002007343 */ /* 0x002fea0003c00000 */
.L_x_0:
[----:B------:R-:W-:Y:S05]  /*0120*/  EXIT ;  /* 0x000000000000794d */ /* 0x000fea0003800000 */
.L_x_1:
[----:B------:R-:W-:-:S00]  /*0130*/  BRA `(.L_x_1) ;  /* 0xfffffffc00fc7947 */ /* 0x000fc0000383ffff */
[----:B------:R-:W-:-:S00]  /*0140*/  NOP ;  /* 0x0000000000007918 */ /* 0x000fc00000000000 */
        /* <DEDUP_REMOVED lines=11> */
.L_x_2:


//--------------------- .nv.global.init           --------------------------
	.section	.nv.global.init,"aw",@progbits
.nv.global.init:
	.type		$str,@object
	.size		$str,(.L_0 - $str)
$str:
        /*0000*/ 	.byte	0x48, 0x65, 0x6c, 0x6c, 0x6f, 0x20, 0x57, 0x6f, 0x72, 0x6c, 0x64, 0x21, 0x20, 0x4d, 0x79, 0x20
        /*0010*/ 	.byte	0x54, 0x68, 0x72, 0x65, 0x61, 0x64, 0x49, 0x64, 0x20, 0x69, 0x73, 0x20, 0x25, 0x32, 0x64, 0x0a
        /*0020*/ 	.byte	0x00
.L_0:


//--------------------- .nv.shared.reserved.0     --------------------------
	.section	.nv.shared.reserved.0,"aw",@nobits
	.weak		__nv_reservedSMEM_offset_0_alias
	.size		__nv_reservedSMEM_offset_0_alias, 0, 64
	.other		__nv_reservedSMEM_offset_0_alias,@"STO_CUDA_RESERVED_SHARED STV_DEFAULT"
__nv_reservedSMEM_offset_0_alias:
	.zero		0
	.zero		64


//--------------------- .nv.constant0._Z10helloWorldv --------------------------
	.section	.nv.constant0._Z10helloWorldv,"a",@progbits
	.sectionflags	@""
	.align	4
.nv.constant0._Z10helloWorldv:
	.zero		896


//--------------------- SYMBOLS --------------------------

	.type		.nv.reservedSmem.offset0,@object
	.size		.nv.reservedSmem.offset0,0x4
	.type		vprintf,@function
